//
// Generated by NVIDIA NVVM Compiler
//
// Compiler Build ID: CL-36424714
// Cuda compilation tools, release 13.0, V13.0.88
// Based on NVVM 20.0.0
//

.version 9.0
.target sm_100
.address_size 64

	// .globl	_Z9distancesPdS_S_

.visible .entry _Z9distancesPdS_S_(
	.param .u64 .ptr .align 1 _Z9distancesPdS_S__param_0,
	.param .u64 .ptr .align 1 _Z9distancesPdS_S__param_1,
	.param .u64 .ptr .align 1 _Z9distancesPdS_S__param_2
)
{
	.reg .b32 	%r<2>;
	.reg .b64 	%rd<11>;
	.reg .b64 	%fd<6>;

	ld.param.u64 	%rd1, [_Z9distancesPdS_S__param_0];
	ld.param.u64 	%rd2, [_Z9distancesPdS_S__param_1];
	ld.param.u64 	%rd3, [_Z9distancesPdS_S__param_2];
	cvta.to.global.u64 	%rd4, %rd3;
	cvta.to.global.u64 	%rd5, %rd2;
	cvta.to.global.u64 	%rd6, %rd1;
	mov.u32 	%r1, %tid.x;
	mul.wide.u32 	%rd7, %r1, 8;
	add.s64 	%rd8, %rd6, %rd7;
	ld.global.f64 	%fd1, [%rd8];
	add.s64 	%rd9, %rd5, %rd7;
	ld.global.f64 	%fd2, [%rd9];
	mul.f64 	%fd3, %fd2, %fd2;
	fma.rn.f64 	%fd4, %fd1, %fd1, %fd3;
	sqrt.rn.f64 	%fd5, %fd4;
	add.s64 	%rd10, %rd4, %rd7;
	st.global.f64 	[%rd10], %fd5;
	ret;

}


// ===== COMPILED SASS (sm_100) =====

	.target	sm_100

	.elftype	@"ET_EXEC"


//--------------------- .note.nv.tkinfo           --------------------------
	.section	.note.nv.tkinfo,"",@"SHT_NOTE"
	.sectionflags	@"SHF_NOTE_NV_TKINFO"
	.tkinfo
        /*0018*/ 	.word	0x00000002
        /*0030*/ 	.string	""
        /*0030*/ 	.string	"ptxas"
        /*0030*/ 	.string	"Cuda compilation tools, release 13.0, V13.0.88"
        /*0030*/ 	.string	"Build cuda_13.0.r13.0/compiler.36424714_0"
        /*0030*/ 	.string	"-arch sm_100 -m 64 "



//--------------------- .note.nv.cuinfo           --------------------------
	.section	.note.nv.cuinfo,"",@"SHT_NOTE"
	.sectionflags	@"SHF_NOTE_NV_CUINFO"
        /*0018*/ 	.short	0x0002
        /*001a*/ 	.short	0x0064
        /*001c*/ 	.short	0x0082
	.zero		2


//--------------------- .nv.info                  --------------------------
	.section	.nv.info,"",@"SHT_CUDA_INFO"
	.align	4


	//----- nvinfo : EIATTR_REGCOUNT
	.align		4
        /*0000*/ 	.byte	0x04, 0x2f
        /*0002*/ 	.short	(.L_1 - .L_0)
	.align		4
.L_0:
        /*0004*/ 	.word	index@(_Z9distancesPdS_S_)
        /*0008*/ 	.word	0x00000012


	//----- nvinfo : EIATTR_FRAME_SIZE
	.align		4
.L_1:
        /*000c*/ 	.byte	0x04, 0x11
        /*000e*/ 	.short	(.L_3 - .L_2)
	.align		4
.L_2:
        /*0010*/ 	.word	index@($__internal_0_$__cuda_sm20_dsqrt_rn_f64_mediumpath_v1)
        /*0014*/ 	.word	0x00000000


	//----- nvinfo : EIATTR_FRAME_SIZE
	.align		4
.L_3:
        /*0018*/ 	.byte	0x04, 0x11
        /*001a*/ 	.short	(.L_5 - .L_4)
	.align		4
.L_4:
        /*001c*/ 	.word	index@(_Z9distancesPdS_S_)
        /*0020*/ 	.word	0x00000000


	//----- nvinfo : EIATTR_MIN_STACK_SIZE
	.align		4
.L_5:
        /*0024*/ 	.byte	0x04, 0x12
        /*0026*/ 	.short	(.L_7 - .L_6)
	.align		4
.L_6:
        /*0028*/ 	.word	index@(_Z9distancesPdS_S_)
        /*002c*/ 	.word	0x00000000
.L_7:


//--------------------- .nv.compat                --------------------------
	.section	.nv.compat,"",@"SHT_CUDA_COMPAT_INFO"
	.align	4
        /*0000*/ 	.byte	0x02, 0x09, 0x00, 0x00, 0x02, 0x02, 0x01, 0x00, 0x02, 0x05, 0x05, 0x00, 0x03, 0x07, 0x01, 0x01
        /*0010*/ 	.byte	0x02, 0x03, 0x00, 0x00, 0x02, 0x06, 0x01, 0x00, 0x04, 0x0b, 0x08, 0x00, 0x01, 0x00, 0x00, 0x00
        /*0020*/ 	.byte	0x00, 0x00, 0x00, 0x00


//--------------------- .nv.info._Z9distancesPdS_S_ --------------------------
	.section	.nv.info._Z9distancesPdS_S_,"",@"SHT_CUDA_INFO"
	.sectionflags	@""
	.align	4


	//----- nvinfo : EIATTR_CUDA_API_VERSION
	.align		4
        /*0000*/ 	.byte	0x04, 0x37
        /*0002*/ 	.short	(.L_9 - .L_8)
.L_8:
        /*0004*/ 	.word	0x00000082


	//----- nvinfo : EIATTR_KPARAM_INFO
	.align		4
.L_9:
        /*0008*/ 	.byte	0x04, 0x17
        /*000a*/ 	.short	(.L_11 - .L_10)
.L_10:
        /*000c*/ 	.word	0x00000000
        /*0010*/ 	.short	0x0002
        /*0012*/ 	.short	0x0010
        /*0014*/ 	.byte	0x00, 0xf5, 0x21, 0x00


	//----- nvinfo : EIATTR_KPARAM_INFO
	.align		4
.L_11:
        /*0018*/ 	.byte	0x04, 0x17
        /*001a*/ 	.short	(.L_13 - .L_12)
.L_12:
        /*001c*/ 	.word	0x00000000
        /*0020*/ 	.short	0x0001
        /*0022*/ 	.short	0x0008
        /*0024*/ 	.byte	0x00, 0xf5, 0x21, 0x00


	//----- nvinfo : EIATTR_KPARAM_INFO
	.align		4
.L_13:
        /*0028*/ 	.byte	0x04, 0x17
        /*002a*/ 	.short	(.L_15 - .L_14)
.L_14:
        /*002c*/ 	.word	0x00000000
        /*0030*/ 	.short	0x0000
        /*0032*/ 	.short	0x0000
        /*0034*/ 	.byte	0x00, 0xf5, 0x21, 0x00


	//----- nvinfo : EIATTR_SPARSE_MMA_MASK
	.align		4
.L_15:
        /*0038*/ 	.byte	0x03, 0x50
        /*003a*/ 	.short	0x0000


	//----- nvinfo : EIATTR_MAXREG_COUNT
	.align		4
        /*003c*/ 	.byte	0x03, 0x1b
        /*003e*/ 	.short	0x00ff


	//----- nvinfo : EIATTR_MERCURY_ISA_VERSION
	.align		4
        /*0040*/ 	.byte	0x03, 0x5f
        /*0042*/ 	.short	0x0101


	//----- nvinfo : EIATTR_VRC_CTA_INIT_COUNT
	.align		4
        /*0044*/ 	.byte	0x02, 0x4a
	.zero		1
	.zero		1


	//----- nvinfo : EIATTR_EXIT_INSTR_OFFSETS
	.align		4
        /*0048*/ 	.byte	0x04, 0x1c
        /*004a*/ 	.short	(.L_17 - .L_16)


	//   ....[0]....
.L_16:
        /*004c*/ 	.word	0x00000240


	//----- nvinfo : EIATTR_CRS_STACK_SIZE
	.align		4
.L_17:
        /*0050*/ 	.byte	0x04, 0x1e
        /*0052*/ 	.short	(.L_19 - .L_18)
.L_18:
        /*0054*/ 	.word	0x00000000


	//----- nvinfo : EIATTR_CBANK_PARAM_SIZE
	.align		4
.L_19:
        /*0058*/ 	.byte	0x03, 0x19
        /*005a*/ 	.short	0x0018


	//----- nvinfo : EIATTR_PARAM_CBANK
	.align		4
        /*005c*/ 	.byte	0x04, 0x0a
        /*005e*/ 	.short	(.L_21 - .L_20)
	.align		4
.L_20:
        /*0060*/ 	.word	index@(.nv.constant0._Z9distancesPdS_S_)
        /*0064*/ 	.short	0x0380
        /*0066*/ 	.short	0x0018


	//----- nvinfo : EIATTR_SW_WAR
	.align		4
.L_21:
        /*0068*/ 	.byte	0x04, 0x36
        /*006a*/ 	.short	(.L_23 - .L_22)
.L_22:
        /*006c*/ 	.word	0x00000008
.L_23:


//--------------------- .nv.callgraph             --------------------------
	.section	.nv.callgraph,"",@"SHT_CUDA_CALLGRAPH"
	.align	4
	.sectionentsize	8
	.align		4
        /*0000*/ 	.word	0x00000000
	.align		4
        /*0004*/ 	.word	0xffffffff
	.align		4
        /*0008*/ 	.word	0x00000000
	.align		4
        /*000c*/ 	.word	0xfffffffe
	.align		4
        /*0010*/ 	.word	0x00000000
	.align		4
        /*0014*/ 	.word	0xfffffffd
	.align		4
        /*0018*/ 	.word	0x00000000
	.align		4
        /*001c*/ 	.word	0xfffffffc


//--------------------- .text._Z9distancesPdS_S_  --------------------------
	.section	.text._Z9distancesPdS_S_,"ax",@progbits
	.align	128
        .global         _Z9distancesPdS_S_
        .type           _Z9distancesPdS_S_,@function
        .size           _Z9distancesPdS_S_,(.L_x_7 - _Z9distancesPdS_S_)
        .other          _Z9distancesPdS_S_,@"STO_CUDA_ENTRY STV_DEFAULT"
_Z9distancesPdS_S_:
.text._Z9distancesPdS_S_:
[----:B------:R-:W-:Y:S01]  /*0000*/  LDC R1, c[0x0][0x37c] ;  /* 0x0000df00ff017b82 */ /* 0x000fe20000000800 */
[----:B------:R-:W0:Y:S07]  /*0010*/  S2R R0, SR_TID.X ;  /* 0x0000000000007919 */ /* 0x000e2e0000002100 */
[----:B------:R-:W0:Y:S01]  /*0020*/  LDC.64 R6, c[0x0][0x388] ;  /* 0x0000e200ff067b82 */ /* 0x000e220000000a00 */
[----:B------:R-:W1:Y:S07]  /*0030*/  LDCU.64 UR4, c[0x0][0x358] ;  /* 0x00006b00ff0477ac */ /* 0x000e6e0008000a00 */
[----:B------:R-:W2:Y:S01]  /*0040*/  LDC.64 R2, c[0x0][0x380] ;  /* 0x0000e000ff027b82 */ /* 0x000ea20000000a00 */
[----:B0-----:R-:W-:-:S04]  /*0050*/  IMAD.WIDE.U32 R6, R0, 0x8, R6 ;  /* 0x0000000800067825 */ /* 0x001fc800078e0006 */
[----:B--2---:R-:W-:Y:S02]  /*0060*/  IMAD.WIDE.U32 R2, R0, 0x8, R2 ;  /* 0x0000000800027825 */ /* 0x004fe400078e0002 */
[----:B-1----:R-:W2:Y:S04]  /*0070*/  LDG.E.64 R6, desc[UR4][R6.64] ;  /* 0x0000000406067981 */ /* 0x002ea8000c1e1b00 */
[----:B------:R-:W3:Y:S01]  /*0080*/  LDG.E.64 R2, desc[UR4][R2.64] ;  /* 0x0000000402027981 */ /* 0x000ee2000c1e1b00 */
[----:B------:R-:W-:Y:S01]  /*0090*/  IMAD.MOV.U32 R12, RZ, RZ, 0x0 ;  /* 0x00000000ff0c7424 */ /* 0x000fe200078e00ff */
[----:B------:R-:W-:Y:S01]  /*00a0*/  MOV R13, 0x3fd80000 ;  /* 0x3fd80000000d7802 */ /* 0x000fe20000000f00 */
[----:B------:R-:W-:Y:S01]  /*00b0*/  BSSY.RECONVERGENT B0, `(.L_x_0) ;  /* 0x0000015000007945 */ /* 0x000fe20003800200 */
[----:B--2---:R-:W-:-:S08]  /*00c0*/  DMUL R4, R6, R6 ;  /* 0x0000000606047228 */ /* 0x004fd00000000000 */
[----:B---3--:R-:W-:-:S06]  /*00d0*/  DFMA R4, R2, R2, R4 ;  /* 0x000000020204722b */ /* 0x008fcc0000000004 */
[----:B------:R-:W0:Y:S04]  /*00e0*/  MUFU.RSQ64H R9, R5 ;  /* 0x0000000500097308 */ /* 0x000e280000001c00 */
[----:B------:R-:W-:-:S05]  /*00f0*/  VIADD R8, R5, 0xfcb00000 ;  /* 0xfcb0000005087836 */ /* 0x000fca0000000000 */
[----:B------:R-:W-:Y:S01]  /*0100*/  ISETP.GE.U32.AND P0, PT, R8, 0x7ca00000, PT ;  /* 0x7ca000000800780c */ /* 0x000fe20003f06070 */
[----:B0-----:R-:W-:-:S08]  /*0110*/  DMUL R10, R8, R8 ;  /* 0x00000008080a7228 */ /* 0x001fd00000000000 */
[----:B------:R-:W-:-:S08]  /*0120*/  DFMA R10, R4, -R10, 1 ;  /* 0x3ff00000040a742b */ /* 0x000fd0000000080a */
[----:B------:R-:W-:Y:S02]  /*0130*/  DFMA R12, R10, R12, 0.5 ;  /* 0x3fe000000a0c742b */ /* 0x000fe4000000000c */
[----:B------:R-:W-:-:S08]  /*0140*/  DMUL R10, R8, R10 ;  /* 0x0000000a080a7228 */ /* 0x000fd00000000000 */
[----:B------:R-:W-:-:S08]  /*0150*/  DFMA R10, R12, R10, R8 ;  /* 0x0000000a0c0a722b */ /* 0x000fd00000000008 */
[----:B------:R-:W-:Y:S02]  /*0160*/  DMUL R6, R4, R10 ;  /* 0x0000000a04067228 */ /* 0x000fe40000000000 */
[----:B------:R-:W-:Y:S02]  /*0170*/  VIADD R15, R11, 0xfff00000 ;  /* 0xfff000000b0f7836 */ /* 0x000fe40000000000 */
[----:B------:R-:W-:-:S04]  /*0180*/  IMAD.MOV.U32 R14, RZ, RZ, R10 ;  /* 0x000000ffff0e7224 */ /* 0x000fc800078e000a */
[----:B------:R-:W-:-:S08]  /*0190*/  DFMA R12, R6, -R6, R4 ;  /* 0x80000006060c722b */ /* 0x000fd00000000004 */
[----:B------:R-:W-:Y:S01]  /*01a0*/  DFMA R2, R12, R14, R6 ;  /* 0x0000000e0c02722b */ /* 0x000fe20000000006 */
[----:B------:R-:W-:Y:S10]  /*01b0*/  @!P0 BRA `(.L_x_1) ;  /* 0x0000000000108947 */ /* 0x000ff40003800000 */
[----:B------:R-:W-:-:S07]  /*01c0*/  MOV R2, 0x1e0 ;  /* 0x000001e000027802 */ /* 0x000fce0000000f00 */
[----:B------:R-:W-:Y:S05]  /*01d0*/  CALL.REL.NOINC `($__internal_0_$__cuda_sm20_dsqrt_rn_f64_mediumpath_v1) ;  /* 0x00000000001c7944 */ /* 0x000fea0003c00000 */
[----:B------:R-:W-:Y:S01]  /*01e0*/  MOV R2, R6 ;  /* 0x0000000600027202 */ /* 0x000fe20000000f00 */
[----:B------:R-:W-:-:S07]  /*01f0*/  IMAD.MOV.U32 R3, RZ, RZ, R7 ;  /* 0x000000ffff037224 */ /* 0x000fce00078e0007 */
.L_x_1:
[----:B------:R-:W-:Y:S05]  /*0200*/  BSYNC.RECONVERGENT B0 ;  /* 0x0000000000007941 */ /* 0x000fea0003800200 */
.L_x_0:
[----:B------:R-:W0:Y:S02]  /*0210*/  LDC.64 R4, c[0x0][0x390] ;  /* 0x0000e400ff047b82 */ /* 0x000e240000000a00 */
[----:B0-----:R-:W-:-:S05]  /*0220*/  IMAD.WIDE.U32 R4, R0, 0x8, R4 ;  /* 0x0000000800047825 */ /* 0x001fca00078e0004 */
[----:B------:R-:W-:Y:S01]  /*0230*/  STG.E.64 desc[UR4][R4.64], R2 ;  /* 0x0000000204007986 */ /* 0x000fe2000c101b04 */
[----:B------:R-:W-:Y:S05]  /*0240*/  EXIT ;  /* 0x000000000000794d */ /* 0x000fea0003800000 */
        .weak           $__internal_0_$__cuda_sm20_dsqrt_rn_f64_mediumpath_v1
        .type           $__internal_0_$__cuda_sm20_dsqrt_rn_f64_mediumpath_v1,@function
        .size           $__internal_0_$__cuda_sm20_dsqrt_rn_f64_mediumpath_v1,(.L_x_7 - $__internal_0_$__cuda_sm20_dsqrt_rn_f64_mediumpath_v1)
$__internal_0_$__cuda_sm20_dsqrt_rn_f64_mediumpath_v1:
[----:B------:R-:W-:Y:S01]  /*0250*/  ISETP.GE.U32.AND P0, PT, R8, -0x3400000, PT ;  /* 0xfcc000000800780c */ /* 0x000fe20003f06070 */
[----:B------:R-:W-:Y:S01]  /*0260*/  BSSY.RECONVERGENT B1, `(.L_x_2) ;  /* 0x0000024000017945 */ /* 0x000fe20003800200 */
[----:B------:R-:W-:-:S11]  /*0270*/  IMAD.MOV.U32 R11, RZ, RZ, R15 ;  /* 0x000000ffff0b7224 */ /* 0x000fd600078e000f */
[----:B------:R-:W-:Y:S05]  /*0280*/  @!P0 BRA `(.L_x_3) ;  /* 0x0000000000208947 */ /* 0x000fea0003800000 */
[----:B------:R-:W-:-:S10]  /*0290*/  DFMA.RM R6, R12, R10, R6 ;  /* 0x0000000a0c06722b */ /* 0x000fd40000004006 */
[----:B------:R-:W-:-:S04]  /*02a0*/  IADD3 R8, P0, PT, R6, 0x1, RZ ;  /* 0x0000000106087810 */ /* 0x000fc80007f1e0ff */
[----:B------:R-:W-:-:S06]  /*02b0*/  IADD3.X R9, PT, PT, RZ, R7, RZ, P0, !PT ;  /* 0x00000007ff097210 */ /* 0x000fcc00007fe4ff */
[----:B------:R-:W-:-:S08]  /*02c0*/  DFMA.RP R4, -R6, R8, R4 ;  /* 0x000000080604722b */ /* 0x000fd00000008104 */
[----:B------:R-:W-:-:S06]  /*02d0*/  DSETP.GT.AND P0, PT, R4, RZ, PT ;  /* 0x000000ff0400722a */ /* 0x000fcc0003f04000 */
[----:B------:R-:W-:Y:S02]  /*02e0*/  FSEL R6, R8, R6, P0 ;  /* 0x0000000608067208 */ /* 0x000fe40000000000 */
[----:B------:R-:W-:Y:S01]  /*02f0*/  FSEL R7, R9, R7, P0 ;  /* 0x0000000709077208 */ /* 0x000fe20000000000 */
[----:B------:R-:W-:Y:S06]  /*0300*/  BRA `(.L_x_4) ;  /* 0x0000000000647947 */ /* 0x000fec0003800000 */
.L_x_3:
[----:B------:R-:W-:-:S14]  /*0310*/  DSETP.NE.AND P0, PT, R4, RZ, PT ;  /* 0x000000ff0400722a */ /* 0x000fdc0003f05000 */
[----:B------:R-:W-:Y:S05]  /*0320*/  @!P0 BRA `(.L_x_5) ;  /* 0x0000000000588947 */ /* 0x000fea0003800000 */
[----:B------:R-:W-:-:S13]  /*0330*/  ISETP.GE.AND P0, PT, R5, RZ, PT ;  /* 0x000000ff0500720c */ /* 0x000fda0003f06270 */
[----:B------:R-:W-:Y:S01]  /*0340*/  @!P0 IMAD.MOV.U32 R6, RZ, RZ, 0x0 ;  /* 0x00000000ff068424 */ /* 0x000fe200078e00ff */
[----:B------:R-:W-:Y:S01]  /*0350*/  @!P0 MOV R7, 0xfff80000 ;  /* 0xfff8000000078802 */ /* 0x000fe20000000f00 */
[----:B------:R-:W-:Y:S06]  /*0360*/  @!P0 BRA `(.L_x_4) ;  /* 0x00000000004c8947 */ /* 0x000fec0003800000 */
[----:B------:R-:W-:-:S13]  /*0370*/  ISETP.GT.AND P0, PT, R5, 0x7fefffff, PT ;  /* 0x7fefffff0500780c */ /* 0x000fda0003f04270 */
[----:B------:R-:W-:Y:S05]  /*0380*/  @P0 BRA `(.L_x_5) ;  /* 0x0000000000400947 */ /* 0x000fea0003800000 */
[----:B------:R-:W-:Y:S01]  /*0390*/  DMUL R4, R4, 8.11296384146066816958e+31 ;  /* 0x4690000004047828 */ /* 0x000fe20000000000 */
[----:B------:R-:W-:Y:S01]  /*03a0*/  IMAD.MOV.U32 R6, RZ, RZ, RZ ;  /* 0x000000ffff067224 */ /* 0x000fe200078e00ff */
[----:B------:R-:W-:Y:S01]  /*03b0*/  MOV R10, 0x0 ;  /* 0x00000000000a7802 */ /* 0x000fe20000000f00 */
[----:B------:R-:W-:-:S03]  /*03c0*/  IMAD.MOV.U32 R11, RZ, RZ, 0x3fd80000 ;  /* 0x3fd80000ff0b7424 */ /* 0x000fc600078e00ff */
[----:B------:R-:W0:Y:S02]  /*03d0*/  MUFU.RSQ64H R7, R5 ;  /* 0x0000000500077308 */ /* 0x000e240000001c00 */
[----:B0-----:R-:W-:-:S08]  /*03e0*/  DMUL R8, R6, R6 ;  /* 0x0000000606087228 */ /* 0x001fd00000000000 */
[----:B------:R-:W-:-:S08]  /*03f0*/  DFMA R8, R4, -R8, 1 ;  /* 0x3ff000000408742b */ /* 0x000fd00000000808 */
[----:B------:R-:W-:Y:S02]  /*0400*/  DFMA R10, R8, R10, 0.5 ;  /* 0x3fe00000080a742b */ /* 0x000fe4000000000a */
[----:B------:R-:W-:-:S08]  /*0410*/  DMUL R8, R6, R8 ;  /* 0x0000000806087228 */ /* 0x000fd00000000000 */
[----:B------:R-:W-:-:S08]  /*0420*/  DFMA R8, R10, R8, R6 ;  /* 0x000000080a08722b */ /* 0x000fd00000000006 */
[----:B------:R-:W-:Y:S02]  /*0430*/  DMUL R6, R4, R8 ;  /* 0x0000000804067228 */ /* 0x000fe40000000000 */
[----:B------:R-:W-:-:S06]  /*0440*/  IADD3 R9, PT, PT, R9, -0x100000, RZ ;  /* 0xfff0000009097810 */ /* 0x000fcc0007ffe0ff */
[----:B------:R-:W-:-:S08]  /*0450*/  DFMA R10, R6, -R6, R4 ;  /* 0x80000006060a722b */ /* 0x000fd00000000004 */
[----:B------:R-:W-:-:S10]  /*0460*/  DFMA R6, R8, R10, R6 ;  /* 0x0000000a0806722b */ /* 0x000fd40000000006 */
[----:B------:R-:W-:Y:S01]  /*0470*/  VIADD R7, R7, 0xfcb00000 ;  /* 0xfcb0000007077836 */ /* 0x000fe20000000000 */
[----:B------:R-:W-:Y:S06]  /*0480*/  BRA `(.L_x_4) ;  /* 0x0000000000047947 */ /* 0x000fec0003800000 */
.L_x_5:
[----:B------:R-:W-:-:S11]  /*0490*/  DADD R6, R4, R4 ;  /* 0x0000000004067229 */ /* 0x000fd60000000004 */
.L_x_4:
[----:B------:R-:W-:Y:S05]  /*04a0*/  BSYNC.RECONVERGENT B1 ;  /* 0x0000000000017941 */ /* 0x000fea0003800200 */
.L_x_2:
[----:B------:R-:W-:-:S04]  /*04b0*/  MOV R3, 0x0 ;  /* 0x0000000000037802 */ /* 0x000fc80000000f00 */
[----:B------:R-:W-:Y:S05]  /*04c0*/  RET.REL.NODEC R2 `(_Z9distancesPdS_S_) ;  /* 0xfffffff802cc7950 */ /* 0x000fea0003c3ffff */
.L_x_6:
[----:B------:R-:W-:-:S00]  /*04d0*/  BRA `(.L_x_6) ;  /* 0xfffffffc00fc7947 */ /* 0x000fc0000383ffff */
[----:B------:R-:W-:-:S00]  /*04e0*/  NOP ;  /* 0x0000000000007918 */ /* 0x000fc00000000000 */
        /* <DEDUP_REMOVED lines=9> */
.L_x_7:


//--------------------- .nv.shared.reserved.0     --------------------------
	.section	.nv.shared.reserved.0,"aw",@nobits
	.weak		__nv_reservedSMEM_offset_0_alias
	.size		__nv_reservedSMEM_offset_0_alias, 0, 64
	.other		__nv_reservedSMEM_offset_0_alias,@"STO_CUDA_RESERVED_SHARED STV_DEFAULT"
__nv_reservedSMEM_offset_0_alias:
	.zero		0
	.zero		64


//--------------------- .nv.constant0._Z9distancesPdS_S_ --------------------------
	.section	.nv.constant0._Z9distancesPdS_S_,"a",@progbits
	.sectionflags	@""
	.align	4
.nv.constant0._Z9distancesPdS_S_:
	.zero		920


//--------------------- SYMBOLS --------------------------

	.type		.nv.reservedSmem.offset0,@object
	.size		.nv.reservedSmem.offset0,0x4
